	.headerflags	@"EF_CUDA_TEXMODE_UNIFIED EF_CUDA_64BIT_ADDRESS EF_CUDA_ACCELERATORS EF_CUDA_SM90 EF_CUDA_VIRTUAL_SM(EF_CUDA_SM90)"
	.elftype	@"ET_EXEC"


//--------------------- .nv.info                  --------------------------
	.section	.nv.info,"",@"SHT_CUDA_INFO"
	.align	4


	//----- nvinfo : EIATTR_REGCOUNT
	.align		4
        /*0000*/ 	.byte	0x04, 0x2f
        /*0002*/ 	.short	(.L_1 - .L_0)
	.align		4
.L_0:
        /*0004*/ 	.word	index@(triton_poi_fused_add_13)
        /*0008*/ 	.word	0x00000012


	//----- nvinfo : EIATTR_MIN_STACK_SIZE
	.align		4
.L_1:
        /*000c*/ 	.byte	0x04, 0x12
        /*000e*/ 	.short	(.L_3 - .L_2)
	.align		4
.L_2:
        /*0010*/ 	.word	index@(triton_poi_fused_add_13)
        /*0014*/ 	.word	0x00000000


	//----- nvinfo : EIATTR_FRAME_SIZE
	.align		4
.L_3:
        /*0018*/ 	.byte	0x04, 0x11
        /*001a*/ 	.short	(.L_5 - .L_4)
	.align		4
.L_4:
        /*001c*/ 	.word	index@(triton_poi_fused_add_13)
        /*0020*/ 	.word	0x00000000


	//----- nvinfo : EIATTR_MIN_STACK_SIZE
	.align		4
.L_5:
        /*0024*/ 	.byte	0x04, 0x12
        /*0026*/ 	.short	(.L_7 - .L_6)
	.align		4
.L_6:
        /*0028*/ 	.word	index@(triton_poi_fused_add_13)
        /*002c*/ 	.word	0x00000000
.L_7:


//--------------------- .nv.info.triton_poi_fused_add_13 --------------------------
	.section	.nv.info.triton_poi_fused_add_13,"",@"SHT_CUDA_INFO"
	.sectionflags	@""
	.align	4


	//----- nvinfo : EIATTR_CUDA_API_VERSION
	.align		4
        /*0000*/ 	.byte	0x04, 0x37
        /*0002*/ 	.short	(.L_9 - .L_8)
.L_8:
        /*0004*/ 	.word	0x0000007c


	//----- nvinfo : EIATTR_KPARAM_INFO
	.align		4
.L_9:
        /*0008*/ 	.byte	0x04, 0x17
        /*000a*/ 	.short	(.L_11 - .L_10)
.L_10:
        /*000c*/ 	.word	0x00000000
        /*0010*/ 	.short	0x0005
        /*0012*/ 	.short	0x0028
        /*0014*/ 	.byte	0x00, 0xf0, 0x11, 0x00


	//----- nvinfo : EIATTR_KPARAM_INFO
	.align		4
.L_11:
        /*0018*/ 	.byte	0x04, 0x17
        /*001a*/ 	.short	(.L_13 - .L_12)
.L_12:
        /*001c*/ 	.word	0x00000000
        /*0020*/ 	.short	0x0004
        /*0022*/ 	.short	0x0020
        /*0024*/ 	.byte	0x00, 0xf4, 0x21, 0x00


	//----- nvinfo : EIATTR_KPARAM_INFO
	.align		4
.L_13:
        /*0028*/ 	.byte	0x04, 0x17
        /*002a*/ 	.short	(.L_15 - .L_14)
.L_14:
        /*002c*/ 	.word	0x00000000
        /*0030*/ 	.short	0x0003
        /*0032*/ 	.short	0x0018
        /*0034*/ 	.byte	0x00, 0xf4, 0x21, 0x00


	//----- nvinfo : EIATTR_KPARAM_INFO
	.align		4
.L_15:
        /*0038*/ 	.byte	0x04, 0x17
        /*003a*/ 	.short	(.L_17 - .L_16)
.L_16:
        /*003c*/ 	.word	0x00000000
        /*0040*/ 	.short	0x0002
        /*0042*/ 	.short	0x0010
        /*0044*/ 	.byte	0x00, 0xf4, 0x21, 0x00


	//----- nvinfo : EIATTR_KPARAM_INFO
	.align		4
.L_17:
        /*0048*/ 	.byte	0x04, 0x17
        /*004a*/ 	.short	(.L_19 - .L_18)
.L_18:
        /*004c*/ 	.word	0x00000000
        /*0050*/ 	.short	0x0001
        /*0052*/ 	.short	0x0008
        /*0054*/ 	.byte	0x00, 0xf4, 0x21, 0x00


	//----- nvinfo : EIATTR_KPARAM_INFO
	.align		4
.L_19:
        /*0058*/ 	.byte	0x04, 0x17
        /*005a*/ 	.short	(.L_21 - .L_20)
.L_20:
        /*005c*/ 	.word	0x00000000
        /*0060*/ 	.short	0x0000
        /*0062*/ 	.short	0x0000
        /*0064*/ 	.byte	0x00, 0xf4, 0x21, 0x00


	//----- nvinfo : EIATTR_SPARSE_MMA_MASK
	.align		4
.L_21:
        /*0068*/ 	.byte	0x03, 0x50
        /*006a*/ 	.short	0x0000


	//----- nvinfo : EIATTR_MAXREG_COUNT
	.align		4
        /*006c*/ 	.byte	0x03, 0x1b
        /*006e*/ 	.short	0x00ff


	//----- nvinfo : EIATTR_EXIT_INSTR_OFFSETS
	.align		4
        /*0070*/ 	.byte	0x04, 0x1c
        /*0072*/ 	.short	(.L_23 - .L_22)


	//   ....[0]....
.L_22:
        /*0074*/ 	.word	0x00000250


	//----- nvinfo : EIATTR_REQNTID
	.align		4
.L_23:
        /*0078*/ 	.byte	0x04, 0x10
        /*007a*/ 	.short	(.L_25 - .L_24)
.L_24:
        /*007c*/ 	.word	0x00000100
        /*0080*/ 	.word	0x00000001
        /*0084*/ 	.word	0x00000001


	//----- nvinfo : EIATTR_CBANK_PARAM_SIZE
	.align		4
.L_25:
        /*0088*/ 	.byte	0x03, 0x19
        /*008a*/ 	.short	0x002c


	//----- nvinfo : EIATTR_PARAM_CBANK
	.align		4
        /*008c*/ 	.byte	0x04, 0x0a
        /*008e*/ 	.short	(.L_27 - .L_26)
	.align		4
.L_26:
        /*0090*/ 	.word	index@(.nv.constant0.triton_poi_fused_add_13)
        /*0094*/ 	.short	0x0210
        /*0096*/ 	.short	0x002c


	//----- nvinfo : EIATTR_SW_WAR
	.align		4
.L_27:
        /*0098*/ 	.byte	0x04, 0x36
        /*009a*/ 	.short	(.L_29 - .L_28)
.L_28:
        /*009c*/ 	.word	0x00000008
.L_29:


//--------------------- .nv.callgraph             --------------------------
	.section	.nv.callgraph,"",@"SHT_CUDA_CALLGRAPH"
	.align	4
	.sectionentsize	8
	.align		4
        /*0000*/ 	.word	0x00000000
	.align		4
        /*0004*/ 	.word	0xffffffff
	.align		4
        /*0008*/ 	.word	0x00000000
	.align		4
        /*000c*/ 	.word	0xfffffffe
	.align		4
        /*0010*/ 	.word	0x00000000
	.align		4
        /*0014*/ 	.word	0xfffffffd
	.align		4
        /*0018*/ 	.word	0x00000000
	.align		4
        /*001c*/ 	.word	0xfffffffc


//--------------------- .text.triton_poi_fused_add_13 --------------------------
	.section	.text.triton_poi_fused_add_13,"ax",@progbits
	.align	128
        .global         triton_poi_fused_add_13
        .type           triton_poi_fused_add_13,@function
        .size           triton_poi_fused_add_13,(.L_x_1 - triton_poi_fused_add_13)
        .other          triton_poi_fused_add_13,@"STO_CUDA_ENTRY STV_DEFAULT"
triton_poi_fused_add_13:
.text.triton_poi_fused_add_13:
[----:B------:R-:W-:Y:S01]  /*0000*/  LDC R1, c[0x0][0x28] ;  /* 0x00000a00ff017b82 */ /* 0x000fe20000000800 */
[----:B------:R-:W1:Y:S07]  /*0010*/  S2R R0, SR_TID.X ;  /* 0x0000000000007919 */ /* 0x000e6e0000002100 */
[----:B------:R-:W2:Y:S01]  /*0020*/  LDC.64 R6, c[0x0][0x210] ;  /* 0x00008400ff067b82 */ /* 0x000ea20000000a00 */
[----:B------:R-:W-:Y:S01]  /*0030*/  ULDC.64 UR4, c[0x0][0x208] ;  /* 0x0000820000047ab9 */ /* 0x000fe20000000a00 */
[----:B------:R-:W3:Y:S06]  /*0040*/  S2R R5, SR_CTAID.X ;  /* 0x0000000000057919 */ /* 0x000eec0000002500 */
[----:B------:R-:W4:Y:S08]  /*0050*/  LDC.64 R8, c[0x0][0x218] ;  /* 0x00008600ff087b82 */ /* 0x000f300000000a00 */
[----:B------:R-:W5:Y:S01]  /*0060*/  LDC.64 R10, c[0x0][0x220] ;  /* 0x00008800ff0a7b82 */ /* 0x000f620000000a00 */
[----:B-1----:R-:W-:-:S02]  /*0070*/  SHF.L.U32 R0, R0, 0x1, RZ ;  /* 0x0000000100007819 */ /* 0x002fc400000006ff */
[----:B---3--:R-:W-:Y:S02]  /*0080*/  SHF.R.S32.HI R3, RZ, 0x16, R5 ;  /* 0x00000016ff037819 */ /* 0x008fe40000011405 */
[----:B------:R-:W-:Y:S02]  /*0090*/  LOP3.LUT R0, R0, 0x1fe, RZ, 0xc0, !PT ;  /* 0x000001fe00007812 */ /* 0x000fe400078ec0ff */
[----:B------:R-:W-:Y:S02]  /*00a0*/  SGXT R3, R3, 0x1 ;  /* 0x000000010303781a */ /* 0x000fe40000000200 */
[----:B------:R-:W-:-:S04]  /*00b0*/  LEA R0, R5, R0, 0x9 ;  /* 0x0000000005007211 */ /* 0x000fc800078e48ff */
[----:B------:R-:W-:Y:S02]  /*00c0*/  LEA.HI R4, R3, R0, RZ, 0xf ;  /* 0x0000000003047211 */ /* 0x000fe400078f78ff */
[----:B------:R-:W1:Y:S02]  /*00d0*/  LDC.64 R2, c[0x0][0x228] ;  /* 0x00008a00ff027b82 */ /* 0x000e640000000a00 */
[----:B------:R-:W-:-:S04]  /*00e0*/  LOP3.LUT R5, R4, 0xffff8000, RZ, 0xc0, !PT ;  /* 0xffff800004057812 */ /* 0x000fc800078ec0ff */
[----:B------:R-:W-:Y:S02]  /*00f0*/  IADD3 R5, R0, -R5, RZ ;  /* 0x8000000500057210 */ /* 0x000fe40007ffe0ff */
[----:B------:R-:W-:-:S05]  /*0100*/  SHF.R.S32.HI R0, RZ, 0xf, R4 ;  /* 0x0000000fff007819 */ /* 0x000fca0000011404 */
[----:B------:R-:W-:-:S04]  /*0110*/  IMAD R13, R0, 0x9000, R5 ;  /* 0x00009000000d7824 */ /* 0x000fc800078e0205 */
[----:B------:R-:W-:Y:S02]  /*0120*/  IMAD R5, R0, -0x800, R13 ;  /* 0xfffff80000057824 */ /* 0x000fe400078e020d */
[----:B--2---:R-:W-:Y:S02]  /*0130*/  IMAD.WIDE R6, R13, 0x4, R6 ;  /* 0x000000040d067825 */ /* 0x004fe400078e0206 */
[----:B------:R-:W2:Y:S02]  /*0140*/  LDC.64 R12, c[0x0][0x230] ;  /* 0x00008c00ff0c7b82 */ /* 0x000ea40000000a00 */
[C---:B----4-:R-:W-:Y:S02]  /*0150*/  IMAD.WIDE R8, R5.reuse, 0x4, R8 ;  /* 0x0000000405087825 */ /* 0x050fe400078e0208 */
[----:B------:R-:W3:Y:S02]  /*0160*/  LDG.E.64 R6, desc[UR4][R6.64] ;  /* 0x0000000406067981 */ /* 0x000ee4000c1e1b00 */
[----:B-----5:R-:W-:-:S02]  /*0170*/  IMAD.WIDE R10, R5, 0x4, R10 ;  /* 0x00000004050a7825 */ /* 0x020fc400078e020a */
[----:B------:R-:W3:Y:S02]  /*0180*/  LDG.E.64 R8, desc[UR4][R8.64] ;  /* 0x0000000408087981 */ /* 0x000ee4000c1e1b00 */
[----:B-1----:R-:W-:Y:S02]  /*0190*/  IMAD.WIDE R2, R5, 0x4, R2 ;  /* 0x0000000405027825 */ /* 0x002fe400078e0202 */
[----:B------:R-:W4:Y:S04]  /*01a0*/  LDG.E.64 R10, desc[UR4][R10.64] ;  /* 0x000000040a0a7981 */ /* 0x000f28000c1e1b00 */
[----:B------:R-:W5:Y:S01]  /*01b0*/  LDG.E.64 R2, desc[UR4][R2.64] ;  /* 0x0000000402027981 */ /* 0x000f62000c1e1b00 */
[----:B------:R-:W-:Y:S01]  /*01c0*/  LEA R5, R0, R5, 0xd ;  /* 0x0000000500057211 */ /* 0x000fe200078e68ff */
[----:B---3--:R-:W-:Y:S01]  /*01d0*/  FADD R15, R6, R8 ;  /* 0x00000008060f7221 */ /* 0x008fe20000000000 */
[----:B------:R-:W-:-:S03]  /*01e0*/  FADD R4, R7, R9 ;  /* 0x0000000907047221 */ /* 0x000fc60000000000 */
[----:B----4-:R-:W-:Y:S01]  /*01f0*/  FADD R15, R10, R15 ;  /* 0x0000000f0a0f7221 */ /* 0x010fe20000000000 */
[----:B------:R-:W-:Y:S01]  /*0200*/  FADD R0, R11, R4 ;  /* 0x000000040b007221 */ /* 0x000fe20000000000 */
[----:B--2---:R-:W-:-:S04]  /*0210*/  IMAD.WIDE R4, R5, 0x4, R12 ;  /* 0x0000000405047825 */ /* 0x004fc800078e020c */
[----:B-----5:R-:W-:Y:S01]  /*0220*/  FADD R6, R2, R15 ;  /* 0x0000000f02067221 */ /* 0x020fe20000000000 */
[----:B------:R-:W-:-:S05]  /*0230*/  FADD R7, R3, R0 ;  /* 0x0000000003077221 */ /* 0x000fca0000000000 */
[----:B------:R-:W-:Y:S01]  /*0240*/  STG.E.64 desc[UR4][R4.64], R6 ;  /* 0x0000000604007986 */ /* 0x000fe2000c101b04 */
[----:B------:R-:W-:Y:S05]  /*0250*/  EXIT ;  /* 0x000000000000794d */ /* 0x000fea0003800000 */
.L_x_0:
[----:B------:R-:W-:-:S00]  /*0260*/  BRA `(.L_x_0) ;  /* 0xfffffffc00fc7947 */ /* 0x000fc0000383ffff */
[----:B------:R-:W-:-:S00]  /*0270*/  NOP ;  /* 0x0000000000007918 */ /* 0x000fc00000000000 */
        /* <DEDUP_REMOVED lines=8> */
.L_x_1:


//--------------------- .nv.constant0.triton_poi_fused_add_13 --------------------------
	.section	.nv.constant0.triton_poi_fused_add_13,"a",@progbits
	.sectionflags	@""
	.align	4
.nv.constant0.triton_poi_fused_add_13:
	.zero		572
